	.headerflags	@"EF_CUDA_TEXMODE_UNIFIED EF_CUDA_64BIT_ADDRESS EF_CUDA_ACCELERATORS EF_CUDA_SM90 EF_CUDA_VIRTUAL_SM(EF_CUDA_SM90)"
	.elftype	@"ET_EXEC"


//--------------------- .nv.info                  --------------------------
	.section	.nv.info,"",@"SHT_CUDA_INFO"
	.align	4


	//----- nvinfo : EIATTR_REGCOUNT
	.align		4
        /*0000*/ 	.byte	0x04, 0x2f
        /*0002*/ 	.short	(.L_1 - .L_0)
	.align		4
.L_0:
        /*0004*/ 	.word	index@(triton_poi_fused__native_batch_norm_legit_no_training_add_convolution_leaky_relu_reflection_pad2d_6)
        /*0008*/ 	.word	0x0000001c


	//----- nvinfo : EIATTR_MIN_STACK_SIZE
	.align		4
.L_1:
        /*000c*/ 	.byte	0x04, 0x12
        /*000e*/ 	.short	(.L_3 - .L_2)
	.align		4
.L_2:
        /*0010*/ 	.word	index@(triton_poi_fused__native_batch_norm_legit_no_training_add_convolution_leaky_relu_reflection_pad2d_6)
        /*0014*/ 	.word	0x00000000


	//----- nvinfo : EIATTR_FRAME_SIZE
	.align		4
.L_3:
        /*0018*/ 	.byte	0x04, 0x11
        /*001a*/ 	.short	(.L_5 - .L_4)
	.align		4
.L_4:
        /*001c*/ 	.word	index@(triton_poi_fused__native_batch_norm_legit_no_training_add_convolution_leaky_relu_reflection_pad2d_6)
        /*0020*/ 	.word	0x00000000


	//----- nvinfo : EIATTR_MIN_STACK_SIZE
	.align		4
.L_5:
        /*0024*/ 	.byte	0x04, 0x12
        /*0026*/ 	.short	(.L_7 - .L_6)
	.align		4
.L_6:
        /*0028*/ 	.word	index@(triton_poi_fused__native_batch_norm_legit_no_training_add_convolution_leaky_relu_reflection_pad2d_6)
        /*002c*/ 	.word	0x00000000
.L_7:


//--------------------- .nv.info.triton_poi_fused__native_batch_norm_legit_no_training_add_convolution_leaky_relu_reflection_pad2d_6 --------------------------
	.section	.nv.info.triton_poi_fused__native_batch_norm_legit_no_training_add_convolution_leaky_relu_reflection_pad2d_6,"",@"SHT_CUDA_INFO"
	.sectionflags	@""
	.align	4


	//----- nvinfo : EIATTR_CUDA_API_VERSION
	.align		4
        /*0000*/ 	.byte	0x04, 0x37
        /*0002*/ 	.short	(.L_9 - .L_8)
.L_8:
        /*0004*/ 	.word	0x0000007c


	//----- nvinfo : EIATTR_KPARAM_INFO
	.align		4
.L_9:
        /*0008*/ 	.byte	0x04, 0x17
        /*000a*/ 	.short	(.L_11 - .L_10)
.L_10:
        /*000c*/ 	.word	0x00000000
        /*0010*/ 	.short	0x0005
        /*0012*/ 	.short	0x0028
        /*0014*/ 	.byte	0x00, 0xf0, 0x11, 0x00


	//----- nvinfo : EIATTR_KPARAM_INFO
	.align		4
.L_11:
        /*0018*/ 	.byte	0x04, 0x17
        /*001a*/ 	.short	(.L_13 - .L_12)
.L_12:
        /*001c*/ 	.word	0x00000000
        /*0020*/ 	.short	0x0004
        /*0022*/ 	.short	0x0020
        /*0024*/ 	.byte	0x00, 0xf4, 0x21, 0x00


	//----- nvinfo : EIATTR_KPARAM_INFO
	.align		4
.L_13:
        /*0028*/ 	.byte	0x04, 0x17
        /*002a*/ 	.short	(.L_15 - .L_14)
.L_14:
        /*002c*/ 	.word	0x00000000
        /*0030*/ 	.short	0x0003
        /*0032*/ 	.short	0x0018
        /*0034*/ 	.byte	0x00, 0xf4, 0x21, 0x00


	//----- nvinfo : EIATTR_KPARAM_INFO
	.align		4
.L_15:
        /*0038*/ 	.byte	0x04, 0x17
        /*003a*/ 	.short	(.L_17 - .L_16)
.L_16:
        /*003c*/ 	.word	0x00000000
        /*0040*/ 	.short	0x0002
        /*0042*/ 	.short	0x0010
        /*0044*/ 	.byte	0x00, 0xf4, 0x21, 0x00


	//----- nvinfo : EIATTR_KPARAM_INFO
	.align		4
.L_17:
        /*0048*/ 	.byte	0x04, 0x17
        /*004a*/ 	.short	(.L_19 - .L_18)
.L_18:
        /*004c*/ 	.word	0x00000000
        /*0050*/ 	.short	0x0001
        /*0052*/ 	.short	0x0008
        /*0054*/ 	.byte	0x00, 0xf4, 0x21, 0x00


	//----- nvinfo : EIATTR_KPARAM_INFO
	.align		4
.L_19:
        /*0058*/ 	.byte	0x04, 0x17
        /*005a*/ 	.short	(.L_21 - .L_20)
.L_20:
        /*005c*/ 	.word	0x00000000
        /*0060*/ 	.short	0x0000
        /*0062*/ 	.short	0x0000
        /*0064*/ 	.byte	0x00, 0xf4, 0x21, 0x00


	//----- nvinfo : EIATTR_SPARSE_MMA_MASK
	.align		4
.L_21:
        /*0068*/ 	.byte	0x03, 0x50
        /*006a*/ 	.short	0x0000


	//----- nvinfo : EIATTR_MAXREG_COUNT
	.align		4
        /*006c*/ 	.byte	0x03, 0x1b
        /*006e*/ 	.short	0x00ff


	//----- nvinfo : EIATTR_EXIT_INSTR_OFFSETS
	.align		4
        /*0070*/ 	.byte	0x04, 0x1c
        /*0072*/ 	.short	(.L_23 - .L_22)


	//   ....[0]....
.L_22:
        /*0074*/ 	.word	0x00000750


	//   ....[1]....
        /*0078*/ 	.word	0x00000770


	//----- nvinfo : EIATTR_REQNTID
	.align		4
.L_23:
        /*007c*/ 	.byte	0x04, 0x10
        /*007e*/ 	.short	(.L_25 - .L_24)
.L_24:
        /*0080*/ 	.word	0x00000080
        /*0084*/ 	.word	0x00000001
        /*0088*/ 	.word	0x00000001


	//----- nvinfo : EIATTR_CBANK_PARAM_SIZE
	.align		4
.L_25:
        /*008c*/ 	.byte	0x03, 0x19
        /*008e*/ 	.short	0x002c


	//----- nvinfo : EIATTR_PARAM_CBANK
	.align		4
        /*0090*/ 	.byte	0x04, 0x0a
        /*0092*/ 	.short	(.L_27 - .L_26)
	.align		4
.L_26:
        /*0094*/ 	.word	index@(.nv.constant0.triton_poi_fused__native_batch_norm_legit_no_training_add_convolution_leaky_relu_reflection_pad2d_6)
        /*0098*/ 	.short	0x0210
        /*009a*/ 	.short	0x002c


	//----- nvinfo : EIATTR_SW_WAR
	.align		4
.L_27:
        /*009c*/ 	.byte	0x04, 0x36
        /*009e*/ 	.short	(.L_29 - .L_28)
.L_28:
        /*00a0*/ 	.word	0x00000008
.L_29:


//--------------------- .nv.callgraph             --------------------------
	.section	.nv.callgraph,"",@"SHT_CUDA_CALLGRAPH"
	.align	4
	.sectionentsize	8
	.align		4
        /*0000*/ 	.word	0x00000000
	.align		4
        /*0004*/ 	.word	0xffffffff
	.align		4
        /*0008*/ 	.word	0x00000000
	.align		4
        /*000c*/ 	.word	0xfffffffe
	.align		4
        /*0010*/ 	.word	0x00000000
	.align		4
        /*0014*/ 	.word	0xfffffffd
	.align		4
        /*0018*/ 	.word	0x00000000
	.align		4
        /*001c*/ 	.word	0xfffffffc


//--------------------- .text.triton_poi_fused__native_batch_norm_legit_no_training_add_convolution_leaky_relu_reflection_pad2d_6 --------------------------
	.section	.text.triton_poi_fused__native_batch_norm_legit_no_training_add_convolution_leaky_relu_reflection_pad2d_6,"ax",@progbits
	.align	128
        .global         triton_poi_fused__native_batch_norm_legit_no_training_add_convolution_leaky_relu_reflection_pad2d_6
        .type           triton_poi_fused__native_batch_norm_legit_no_training_add_convolution_leaky_relu_reflection_pad2d_6,@function
        .size           triton_poi_fused__native_batch_norm_legit_no_training_add_convolution_leaky_relu_reflection_pad2d_6,(.L_x_1 - triton_poi_fused__native_batch_norm_legit_no_training_add_convolution_leaky_relu_reflection_pad2d_6)
        .other          triton_poi_fused__native_batch_norm_legit_no_training_add_convolution_leaky_relu_reflection_pad2d_6,@"STO_CUDA_ENTRY STV_DEFAULT"
triton_poi_fused__native_batch_norm_legit_no_training_add_convolution_leaky_relu_reflection_pad2d_6:
.text.triton_poi_fused__native_batch_norm_legit_no_training_add_convolution_leaky_relu_reflection_pad2d_6:
[----:B------:R-:W0:Y:S02]  /*0000*/  LDC R1, c[0x0][0x28] ;  /* 0x00000a00ff017b82 */ /* 0x000e240000000800 */
[----:B------:R-:W1:Y:S01]  /*0010*/  S2R R0, SR_TID.X ;  /* 0x0000000000007919 */ /* 0x000e620000002100 */
[----:B------:R-:W2:Y:S01]  /*0020*/  LDC.64 R14, c[0x0][0x228] ;  /* 0x00008a00ff0e7b82 */ /* 0x000ea20000000a00 */
[----:B------:R-:W-:Y:S01]  /*0030*/  ULDC.64 UR4, c[0x0][0x220] ;  /* 0x0000880000047ab9 */ /* 0x000fe20000000a00 */
[----:B------:R-:W-:Y:S01]  /*0040*/  CS2R R18, SRZ ;  /* 0x0000000000127805 */ /* 0x000fe2000001ff00 */
[----:B------:R-:W3:Y:S01]  /*0050*/  S2R R3, SR_CTAID.X ;  /* 0x0000000000037919 */ /* 0x000ee20000002500 */
[----:B-1----:R-:W-:-:S05]  /*0060*/  IMAD.SHL.U32 R0, R0, 0x2, RZ ;  /* 0x0000000200007824 */ /* 0x002fca00078e00ff */
[----:B------:R-:W-:-:S05]  /*0070*/  LOP3.LUT R0, R0, 0xfe, RZ, 0xc0, !PT ;  /* 0x000000fe00007812 */ /* 0x000fca00078ec0ff */
[----:B---3--:R-:W-:-:S04]  /*0080*/  IMAD R0, R3, 0x100, R0 ;  /* 0x0000010003007824 */ /* 0x008fc800078e0200 */
[----:B------:R-:W-:-:S04]  /*0090*/  IMAD.HI R3, R0, 0x66666667, RZ ;  /* 0x6666666700037827 */ /* 0x000fc800078e02ff */
[C---:B------:R-:W-:Y:S01]  /*00a0*/  VIADD R2, R0.reuse, 0x1 ;  /* 0x0000000100027836 */ /* 0x040fe20000000000 */
[----:B------:R-:W-:Y:S01]  /*00b0*/  SHF.R.S32.HI R4, RZ, 0x1, R3 ;  /* 0x00000001ff047819 */ /* 0x000fe20000011403 */
[----:B------:R-:W-:-:S03]  /*00c0*/  IMAD.HI R9, R0, 0x51eb851f, RZ ;  /* 0x51eb851f00097827 */ /* 0x000fc600078e02ff */
[----:B------:R-:W-:Y:S01]  /*00d0*/  LEA.HI R3, R3, R4, RZ, 0x1 ;  /* 0x0000000403037211 */ /* 0x000fe200078f08ff */
[----:B------:R-:W-:-:S04]  /*00e0*/  IMAD.HI R5, R2, 0x66666667, RZ ;  /* 0x6666666702057827 */ /* 0x000fc800078e02ff */
[----:B------:R-:W-:Y:S01]  /*00f0*/  IMAD.HI R7, R3, 0x66666667, RZ ;  /* 0x6666666703077827 */ /* 0x000fe200078e02ff */
[----:B------:R-:W-:-:S04]  /*0100*/  SHF.R.S32.HI R4, RZ, 0x1, R5 ;  /* 0x00000001ff047819 */ /* 0x000fc80000011405 */
[----:B------:R-:W-:Y:S02]  /*0110*/  LEA.HI R6, R5, R4, RZ, 0x1 ;  /* 0x0000000405067211 */ /* 0x000fe400078f08ff */
[----:B------:R-:W-:-:S03]  /*0120*/  SHF.R.S32.HI R4, RZ, 0x1, R7 ;  /* 0x00000001ff047819 */ /* 0x000fc60000011407 */
[----:B------:R-:W-:Y:S01]  /*0130*/  IMAD.HI R8, R6, 0x66666667, RZ ;  /* 0x6666666706087827 */ /* 0x000fe200078e02ff */
[----:B------:R-:W-:Y:S02]  /*0140*/  LEA.HI R5, R7, R4, RZ, 0x1 ;  /* 0x0000000407057211 */ /* 0x000fe400078f08ff */
[----:B------:R-:W-:Y:S01]  /*0150*/  SHF.R.U32.HI R4, RZ, 0x1f, R9 ;  /* 0x0000001fff047819 */ /* 0x000fe20000011609 */
[----:B------:R-:W-:Y:S01]  /*0160*/  IMAD.HI R7, R2, 0x51eb851f, RZ ;  /* 0x51eb851f02077827 */ /* 0x000fe200078e02ff */
[----:B------:R-:W-:Y:S02]  /*0170*/  SHF.R.S32.HI R11, RZ, 0x1, R8 ;  /* 0x00000001ff0b7819 */ /* 0x000fe40000011408 */
[----:B------:R-:W-:Y:S01]  /*0180*/  LEA.HI.SX32 R9, R9, R4, 0x1d ;  /* 0x0000000409097211 */ /* 0x000fe200078feaff */
[----:B------:R-:W-:Y:S01]  /*0190*/  IMAD R5, R5, 0x5, RZ ;  /* 0x0000000505057824 */ /* 0x000fe200078e02ff */
[----:B------:R-:W-:Y:S01]  /*01a0*/  LEA.HI R11, R8, R11, RZ, 0x1 ;  /* 0x0000000b080b7211 */ /* 0x000fe200078f08ff */
[----:B------:R-:W-:Y:S01]  /*01b0*/  IMAD R8, R6, 0x5, RZ ;  /* 0x0000000506087824 */ /* 0x000fe200078e02ff */
[----:B------:R-:W-:-:S02]  /*01c0*/  SHF.R.U32.HI R4, RZ, 0x1f, R7 ;  /* 0x0000001fff047819 */ /* 0x000fc40000011607 */
[----:B------:R-:W-:Y:S01]  /*01d0*/  LOP3.LUT R10, RZ, R5, RZ, 0x33, !PT ;  /* 0x00000005ff0a7212 */ /* 0x000fe200078e33ff */
[----:B------:R-:W-:Y:S01]  /*01e0*/  IMAD R5, R3, 0x5, RZ ;  /* 0x0000000503057824 */ /* 0x000fe200078e02ff */
[----:B------:R-:W-:Y:S01]  /*01f0*/  LEA.HI.SX32 R7, R7, R4, 0x1d ;  /* 0x0000000407077211 */ /* 0x000fe200078feaff */
[----:B------:R-:W-:Y:S02]  /*0200*/  IMAD R11, R11, 0x5, RZ ;  /* 0x000000050b0b7824 */ /* 0x000fe400078e02ff */
[----:B------:R-:W-:Y:S01]  /*0210*/  IMAD.IADD R10, R3, 0x1, R10 ;  /* 0x00000001030a7824 */ /* 0x000fe200078e020a */
[----:B------:R-:W-:Y:S02]  /*0220*/  LOP3.LUT R5, RZ, R5, RZ, 0x33, !PT ;  /* 0x00000005ff057212 */ /* 0x000fe400078e33ff */
[----:B------:R-:W-:Y:S02]  /*0230*/  LOP3.LUT R3, RZ, R8, RZ, 0x33, !PT ;  /* 0x00000008ff037212 */ /* 0x000fe400078e33ff */
[----:B------:R-:W-:Y:S01]  /*0240*/  IABS R10, R10 ;  /* 0x0000000a000a7213 */ /* 0x000fe20000000000 */
[----:B------:R-:W-:Y:S01]  /*0250*/  IMAD.IADD R5, R0, 0x1, R5 ;  /* 0x0000000100057824 */ /* 0x000fe200078e0205 */
[----:B------:R-:W-:Y:S01]  /*0260*/  LOP3.LUT R11, RZ, R11, RZ, 0x33, !PT ;  /* 0x0000000bff0b7212 */ /* 0x000fe200078e33ff */
[----:B------:R-:W-:Y:S01]  /*0270*/  IMAD.IADD R3, R2, 0x1, R3 ;  /* 0x0000000102037824 */ /* 0x000fe200078e0203 */
[----:B------:R-:W-:-:S02]  /*0280*/  MOV R2, R10 ;  /* 0x0000000a00027202 */ /* 0x000fc40000000f00 */
[----:B------:R-:W-:Y:S01]  /*0290*/  IABS R5, R5 ;  /* 0x0000000500057213 */ /* 0x000fe20000000000 */
[----:B------:R-:W-:Y:S01]  /*02a0*/  IMAD.IADD R11, R6, 0x1, R11 ;  /* 0x00000001060b7824 */ /* 0x000fe200078e020b */
[----:B------:R-:W-:Y:S01]  /*02b0*/  IABS R6, R3 ;  /* 0x0000000300067213 */ /* 0x000fe20000000000 */
[----:B------:R-:W-:Y:S02]  /*02c0*/  VIADD R2, R2, 0xfffffffe ;  /* 0xfffffffe02027836 */ /* 0x000fe40000000000 */
[----:B------:R-:W-:Y:S01]  /*02d0*/  IMAD.MOV.U32 R3, RZ, RZ, R5 ;  /* 0x000000ffff037224 */ /* 0x000fe200078e0005 */
[----:B------:R-:W-:Y:S01]  /*02e0*/  IABS R4, R11 ;  /* 0x0000000b00047213 */ /* 0x000fe20000000000 */
[----:B------:R-:W-:Y:S01]  /*02f0*/  IMAD.MOV.U32 R5, RZ, RZ, R6 ;  /* 0x000000ffff057224 */ /* 0x000fe200078e0006 */
[----:B------:R-:W-:Y:S01]  /*0300*/  IABS R8, R2 ;  /* 0x0000000200087213 */ /* 0x000fe20000000000 */
[----:B------:R-:W-:Y:S02]  /*0310*/  VIADD R2, R3, 0xfffffffe ;  /* 0xfffffffe03027836 */ /* 0x000fe40000000000 */
[----:B------:R-:W-:Y:S01]  /*0320*/  VIADD R3, R4, 0xfffffffe ;  /* 0xfffffffe04037836 */ /* 0x000fe20000000000 */
[----:B------:R-:W-:Y:S01]  /*0330*/  MOV R6, R8 ;  /* 0x0000000800067202 */ /* 0x000fe20000000f00 */
[----:B------:R-:W-:Y:S01]  /*0340*/  IMAD R4, R9, 0x9, RZ ;  /* 0x0000000909047824 */ /* 0x000fe200078e02ff */
[----:B------:R-:W-:Y:S01]  /*0350*/  IABS R10, R2 ;  /* 0x00000002000a7213 */ /* 0x000fe20000000000 */
[----:B------:R-:W-:Y:S01]  /*0360*/  VIADD R2, R5, 0xfffffffe ;  /* 0xfffffffe05027836 */ /* 0x000fe20000000000 */
[----:B------:R-:W-:Y:S01]  /*0370*/  IABS R8, R3 ;  /* 0x0000000300087213 */ /* 0x000fe20000000000 */
[----:B------:R-:W-:Y:S01]  /*0380*/  IMAD R3, R6, -0x3, RZ ;  /* 0xfffffffd06037824 */ /* 0x000fe200078e02ff */
[----:B------:R-:W-:Y:S01]  /*0390*/  SHF.R.S32.HI R6, RZ, 0x1f, R4 ;  /* 0x0000001fff067819 */ /* 0x000fe20000011404 */
[----:B------:R-:W-:Y:S01]  /*03a0*/  IMAD.MOV.U32 R5, RZ, RZ, R10 ;  /* 0x000000ffff057224 */ /* 0x000fe200078e000a */
[----:B------:R-:W-:Y:S01]  /*03b0*/  IABS R10, R2 ;  /* 0x00000002000a7213 */ /* 0x000fe20000000000 */
[----:B------:R-:W-:-:S03]  /*03c0*/  IMAD.MOV.U32 R2, RZ, RZ, R8 ;  /* 0x000000ffff027224 */ /* 0x000fc600078e0008 */
[----:B------:R-:W-:Y:S01]  /*03d0*/  IADD3 R11, P0, P1, R3, R4, -R5 ;  /* 0x00000004030b7210 */ /* 0x000fe2000791e805 */
[----:B------:R-:W-:Y:S01]  /*03e0*/  IMAD R2, R2, -0x3, RZ ;  /* 0xfffffffd02027824 */ /* 0x000fe200078e02ff */
[----:B------:R-:W-:Y:S01]  /*03f0*/  SHF.R.S32.HI R4, RZ, 0x1f, R3 ;  /* 0x0000001fff047819 */ /* 0x000fe20000011403 */
[----:B------:R-:W-:Y:S01]  /*0400*/  IMAD R3, R7, 0x9, RZ ;  /* 0x0000000907037824 */ /* 0x000fe200078e02ff */
[----:B------:R-:W-:-:S04]  /*0410*/  SHF.R.S32.HI R5, RZ, 0x1f, R5 ;  /* 0x0000001fff057819 */ /* 0x000fc80000011405 */
[----:B------:R-:W-:Y:S02]  /*0420*/  IADD3.X R12, R4, R6, ~R5, P0, P1 ;  /* 0x00000006040c7210 */ /* 0x000fe400007e2c05 */
[----:B------:R-:W-:Y:S02]  /*0430*/  IADD3 R8, P1, P2, R2, R3, -R10 ;  /* 0x0000000302087210 */ /* 0x000fe40007a3e80a */
[----:B------:R-:W-:Y:S02]  /*0440*/  SHF.R.S32.HI R4, RZ, 0x1f, R2 ;  /* 0x0000001fff047819 */ /* 0x000fe40000011402 */
[----:B------:R-:W-:Y:S02]  /*0450*/  LEA.HI R2, R9, R9, RZ, 0x2 ;  /* 0x0000000909027211 */ /* 0x000fe400078f10ff */
[----:B------:R-:W-:Y:S02]  /*0460*/  SHF.R.S32.HI R6, RZ, 0x1f, R3 ;  /* 0x0000001fff067819 */ /* 0x000fe40000011403 */
[----:B------:R-:W-:-:S02]  /*0470*/  SHF.R.S32.HI R5, RZ, 0x1f, R10 ;  /* 0x0000001fff057819 */ /* 0x000fc4000001140a */
[----:B------:R-:W-:Y:S02]  /*0480*/  LEA R10, P0, R11, UR4, 0x2 ;  /* 0x000000040b0a7c11 */ /* 0x000fe4000f8010ff */
[----:B------:R-:W-:Y:S02]  /*0490*/  LEA.HI R3, R7, R7, RZ, 0x2 ;  /* 0x0000000707037211 */ /* 0x000fe400078f10ff */
[----:B------:R-:W-:Y:S02]  /*04a0*/  LOP3.LUT R2, R2, 0xfffffffc, RZ, 0xc0, !PT ;  /* 0xfffffffc02027812 */ /* 0x000fe400078ec0ff */
[----:B------:R-:W-:Y:S01]  /*04b0*/  IADD3.X R5, R4, R6, ~R5, P1, P2 ;  /* 0x0000000604057210 */ /* 0x000fe20000fe4c05 */
[----:B------:R-:W-:Y:S01]  /*04c0*/  HFMA2.MMA R6, -RZ, RZ, 0, 0 ;  /* 0x00000000ff067435 */ /* 0x000fe200000001ff */
[----:B------:R-:W-:Y:S01]  /*04d0*/  LEA.HI.X R11, R11, UR5, R12, 0x2, P0 ;  /* 0x000000050b0b7c11 */ /* 0x000fe200080f140c */
[----:B------:R-:W-:Y:S01]  /*04e0*/  IMAD.IADD R17, R9, 0x1, -R2 ;  /* 0x0000000109117824 */ /* 0x000fe200078e0a02 */
[----:B------:R-:W-:-:S02]  /*04f0*/  LOP3.LUT R4, R3, 0xfffffffc, RZ, 0xc0, !PT ;  /* 0xfffffffc03047812 */ /* 0x000fc400078ec0ff */
[----:B------:R-:W-:Y:S01]  /*0500*/  LEA R12, P1, R8, UR4, 0x2 ;  /* 0x00000004080c7c11 */ /* 0x000fe2000f8210ff */
[----:B------:R-:W1:Y:S01]  /*0510*/  LDC.64 R2, c[0x0][0x218] ;  /* 0x00008600ff027b82 */ /* 0x000e620000000a00 */
[----:B------:R-:W-:Y:S01]  /*0520*/  ISETP.GE.AND P0, PT, R0, 0x190, PT ;  /* 0x000001900000780c */ /* 0x000fe20003f06270 */
[----:B------:R-:W-:Y:S01]  /*0530*/  IMAD.IADD R25, R7, 0x1, -R4 ;  /* 0x0000000107197824 */ /* 0x000fe200078e0a04 */
[----:B------:R-:W-:Y:S01]  /*0540*/  LEA.HI.X R13, R8, UR5, R5, 0x2, P1 ;  /* 0x00000005080d7c11 */ /* 0x000fe200088f1405 */
[----:B--2---:R-:W-:Y:S01]  /*0550*/  IMAD.WIDE R16, R17, 0x4, R14 ;  /* 0x0000000411107825 */ /* 0x004fe200078e020e */
[----:B------:R-:W-:-:S03]  /*0560*/  ULDC.64 UR4, c[0x0][0x208] ;  /* 0x0000820000047ab9 */ /* 0x000fc60000000a00 */
[----:B------:R-:W2:Y:S01]  /*0570*/  LDC.64 R4, c[0x0][0x210] ;  /* 0x00008400ff047b82 */ /* 0x000ea20000000a00 */
[----:B------:R-:W-:Y:S01]  /*0580*/  IMAD.WIDE R24, R25, 0x4, R14 ;  /* 0x0000000419187825 */ /* 0x000fe200078e020e */
[----:B------:R-:W-:-:S03]  /*0590*/  CS2R R14, SRZ ;  /* 0x00000000000e7805 */ /* 0x000fc6000001ff00 */
[----:B------:R-:W-:Y:S01]  /*05a0*/  IMAD.MOV.U32 R8, RZ, RZ, RZ ;  /* 0x000000ffff087224 */ /* 0x000fe200078e00ff */
[----:B------:R3:W4:Y:S04]  /*05b0*/  @!P0 LDG.E.EL R6, desc[UR4][R10.64+0x20] ;  /* 0x000020040a068981 */ /* 0x000728000c2e1900 */
[----:B------:R-:W4:Y:S04]  /*05c0*/  @!P0 LDG.E.EL R19, desc[UR4][R16.64] ;  /* 0x0000000410138981 */ /* 0x000f28000c2e1900 */
[----:B------:R-:W5:Y:S01]  /*05d0*/  @!P0 LDG.E.EL R8, desc[UR4][R12.64+0x20] ;  /* 0x000020040c088981 */ /* 0x000f62000c2e1900 */
[--C-:B-1----:R-:W-:Y:S01]  /*05e0*/  IMAD.WIDE R22, R9, 0x4, R2.reuse ;  /* 0x0000000409167825 */ /* 0x102fe200078e0202 */
[----:B---3--:R-:W1:Y:S02]  /*05f0*/  LDC.64 R10, c[0x0][0x230] ;  /* 0x00008c00ff0a7b82 */ /* 0x008e640000000a00 */
[----:B------:R-:W5:Y:S01]  /*0600*/  @!P0 LDG.E.EL R15, desc[UR4][R24.64] ;  /* 0x00000004180f8981 */ /* 0x000f62000c2e1900 */
[----:B------:R-:W-:-:S03]  /*0610*/  IMAD.WIDE R2, R7, 0x4, R2 ;  /* 0x0000000407027825 */ /* 0x000fc600078e0202 */
[----:B------:R-:W3:Y:S01]  /*0620*/  @!P0 LDG.E.EL R14, desc[UR4][R22.64] ;  /* 0x00000004160e8981 */ /* 0x000ee2000c2e1900 */
[----:B--2---:R-:W-:-:S03]  /*0630*/  IMAD.WIDE R20, R9, 0x4, R4 ;  /* 0x0000000409147825 */ /* 0x004fc600078e0204 */
[----:B------:R1:W2:Y:S01]  /*0640*/  @!P0 LDG.E.EL R18, desc[UR4][R2.64] ;  /* 0x0000000402128981 */ /* 0x0002a2000c2e1900 */
[----:B------:R-:W-:-:S04]  /*0650*/  IMAD.WIDE R4, R7, 0x4, R4 ;  /* 0x0000000407047825 */ /* 0x000fc800078e0204 */
[----:B------:R-:W-:Y:S02]  /*0660*/  IMAD.MOV.U32 R7, RZ, RZ, RZ ;  /* 0x000000ffff077224 */ /* 0x000fe400078e00ff */
[----:B------:R-:W-:-:S04]  /*0670*/  IMAD.MOV.U32 R9, RZ, RZ, RZ ;  /* 0x000000ffff097224 */ /* 0x000fc800078e00ff */
[----:B------:R-:W2:Y:S04]  /*0680*/  @!P0 LDG.E.EL R7, desc[UR4][R20.64] ;  /* 0x0000000414078981 */ /* 0x000ea8000c2e1900 */
[----:B------:R-:W2:Y:S01]  /*0690*/  @!P0 LDG.E.EL R9, desc[UR4][R4.64] ;  /* 0x0000000404098981 */ /* 0x000ea2000c2e1900 */
[----:B-1----:R-:W-:Y:S01]  /*06a0*/  IMAD.WIDE R2, R0, 0x4, R10 ;  /* 0x0000000400027825 */ /* 0x002fe200078e020a */
[----:B----4-:R-:W-:Y:S02]  /*06b0*/  FSETP.GT.AND P1, PT, R6, -R19, PT ;  /* 0x800000130600720b */ /* 0x010fe40003f24000 */
[----:B-----5:R-:W-:Y:S01]  /*06c0*/  FSETP.GT.AND P2, PT, R8, -R15, PT ;  /* 0x8000000f0800720b */ /* 0x020fe20003f44000 */
[----:B------:R-:W-:Y:S01]  /*06d0*/  FADD R19, R19, R6 ;  /* 0x0000000613137221 */ /* 0x000fe20000000000 */
[----:B------:R-:W-:-:S09]  /*06e0*/  FADD R15, R15, R8 ;  /* 0x000000080f0f7221 */ /* 0x000fd20000000000 */
[----:B------:R-:W-:-:S04]  /*06f0*/  @!P1 FMUL R19, R19, 0.20000000298023223877 ;  /* 0x3e4ccccd13139820 */ /* 0x000fc80000400000 */
[----:B---3--:R-:W-:Y:S01]  /*0700*/  FADD R14, R19, R14 ;  /* 0x0000000e130e7221 */ /* 0x008fe20000000000 */
[----:B------:R-:W-:-:S04]  /*0710*/  @!P2 FMUL R15, R15, 0.20000000298023223877 ;  /* 0x3e4ccccd0f0fa820 */ /* 0x000fc80000400000 */
[----:B--2---:R-:W-:Y:S01]  /*0720*/  FADD R18, R15, R18 ;  /* 0x000000120f127221 */ /* 0x004fe20000000000 */
[----:B------:R-:W-:-:S03]  /*0730*/  FADD R8, R14, R7 ;  /* 0x000000070e087221 */ /* 0x000fc60000000000 */
[----:B------:R-:W-:Y:S01]  /*0740*/  FADD R9, R18, R9 ;  /* 0x0000000912097221 */ /* 0x000fe20000000000 */
[----:B------:R-:W-:Y:S06]  /*0750*/  @P0 EXIT ;  /* 0x000000000000094d */ /* 0x000fec0003800000 */
[----:B------:R-:W-:Y:S01]  /*0760*/  STG.E.64 desc[UR4][R2.64], R8 ;  /* 0x0000000802007986 */ /* 0x000fe2000c101b04 */
[----:B------:R-:W-:Y:S05]  /*0770*/  EXIT ;  /* 0x000000000000794d */ /* 0x000fea0003800000 */
.L_x_0:
[----:B------:R-:W-:-:S00]  /*0780*/  BRA `(.L_x_0) ;  /* 0xfffffffc00fc7947 */ /* 0x000fc0000383ffff */
[----:B------:R-:W-:-:S00]  /*0790*/  NOP ;  /* 0x0000000000007918 */ /* 0x000fc00000000000 */
        /* <DEDUP_REMOVED lines=14> */
.L_x_1:


//--------------------- .nv.constant0.triton_poi_fused__native_batch_norm_legit_no_training_add_convolution_leaky_relu_reflection_pad2d_6 --------------------------
	.section	.nv.constant0.triton_poi_fused__native_batch_norm_legit_no_training_add_convolution_leaky_relu_reflection_pad2d_6,"a",@progbits
	.sectionflags	@""
	.align	4
.nv.constant0.triton_poi_fused__native_batch_norm_legit_no_training_add_convolution_leaky_relu_reflection_pad2d_6:
	.zero		572
